//
// Generated by NVIDIA NVVM Compiler
//
// Compiler Build ID: CL-36424714
// Cuda compilation tools, release 13.0, V13.0.88
// Based on NVVM 20.0.0
//

.version 9.0
.target sm_100
.address_size 64

	// .globl	_Z16multiplyMatrixesPiS_S_

.visible .entry _Z16multiplyMatrixesPiS_S_(
	.param .u64 .ptr .align 1 _Z16multiplyMatrixesPiS_S__param_0,
	.param .u64 .ptr .align 1 _Z16multiplyMatrixesPiS_S__param_1,
	.param .u64 .ptr .align 1 _Z16multiplyMatrixesPiS_S__param_2
)
{
	.reg .pred 	%p<2>;
	.reg .b32 	%r<16>;
	.reg .b64 	%rd<13>;

	ld.param.u64 	%rd1, [_Z16multiplyMatrixesPiS_S__param_0];
	ld.param.u64 	%rd2, [_Z16multiplyMatrixesPiS_S__param_1];
	ld.param.u64 	%rd3, [_Z16multiplyMatrixesPiS_S__param_2];
	mov.u32 	%r3, %tid.x;
	mov.u32 	%r4, %ctaid.x;
	mov.u32 	%r5, %ntid.x;
	mad.lo.s32 	%r1, %r4, %r5, %r3;
	mov.u32 	%r6, %tid.y;
	mov.u32 	%r7, %ctaid.y;
	mov.u32 	%r8, %ntid.y;
	mad.lo.s32 	%r9, %r7, %r8, %r6;
	max.u32 	%r10, %r1, %r9;
	setp.gt.u32 	%p1, %r10, 2;
	@%p1 bra 	$L__BB0_2;
	cvta.to.global.u64 	%rd4, %rd3;
	cvta.to.global.u64 	%rd5, %rd1;
	cvta.to.global.u64 	%rd6, %rd2;
	mul.wide.u32 	%rd7, %r1, 4;
	add.s64 	%rd8, %rd5, %rd7;
	ld.global.u32 	%r11, [%rd8];
	mul.wide.u32 	%rd9, %r9, 4;
	add.s64 	%rd10, %rd6, %rd9;
	ld.global.u32 	%r12, [%rd10];
	mul.lo.s32 	%r13, %r12, %r11;
	mul.lo.s32 	%r14, %r13, 3;
	mad.lo.s32 	%r15, %r1, 3, %r9;
	mul.wide.u32 	%rd11, %r15, 4;
	add.s64 	%rd12, %rd4, %rd11;
	st.global.u32 	[%rd12], %r14;
$L__BB0_2:
	ret;

}


// ===== COMPILED SASS (sm_100) =====

	.target	sm_100

	.elftype	@"ET_EXEC"


//--------------------- .note.nv.tkinfo           --------------------------
	.section	.note.nv.tkinfo,"",@"SHT_NOTE"
	.sectionflags	@"SHF_NOTE_NV_TKINFO"
	.tkinfo
        /*0018*/ 	.word	0x00000002
        /*0030*/ 	.string	""
        /*0030*/ 	.string	"ptxas"
        /*0030*/ 	.string	"Cuda compilation tools, release 13.0, V13.0.88"
        /*0030*/ 	.string	"Build cuda_13.0.r13.0/compiler.36424714_0"
        /*0030*/ 	.string	"-arch sm_100 -m 64 "



//--------------------- .note.nv.cuinfo           --------------------------
	.section	.note.nv.cuinfo,"",@"SHT_NOTE"
	.sectionflags	@"SHF_NOTE_NV_CUINFO"
        /*0018*/ 	.short	0x0002
        /*001a*/ 	.short	0x0064
        /*001c*/ 	.short	0x0082
	.zero		2


//--------------------- .nv.info                  --------------------------
	.section	.nv.info,"",@"SHT_CUDA_INFO"
	.align	4


	//----- nvinfo : EIATTR_REGCOUNT
	.align		4
        /*0000*/ 	.byte	0x04, 0x2f
        /*0002*/ 	.short	(.L_1 - .L_0)
	.align		4
.L_0:
        /*0004*/ 	.word	index@(_Z16multiplyMatrixesPiS_S_)
        /*0008*/ 	.word	0x0000000c


	//----- nvinfo : EIATTR_FRAME_SIZE
	.align		4
.L_1:
        /*000c*/ 	.byte	0x04, 0x11
        /*000e*/ 	.short	(.L_3 - .L_2)
	.align		4
.L_2:
        /*0010*/ 	.word	index@(_Z16multiplyMatrixesPiS_S_)
        /*0014*/ 	.word	0x00000000


	//----- nvinfo : EIATTR_MIN_STACK_SIZE
	.align		4
.L_3:
        /*0018*/ 	.byte	0x04, 0x12
        /*001a*/ 	.short	(.L_5 - .L_4)
	.align		4
.L_4:
        /*001c*/ 	.word	index@(_Z16multiplyMatrixesPiS_S_)
        /*0020*/ 	.word	0x00000000
.L_5:


//--------------------- .nv.compat                --------------------------
	.section	.nv.compat,"",@"SHT_CUDA_COMPAT_INFO"
	.align	4
        /*0000*/ 	.byte	0x02, 0x09, 0x00, 0x00, 0x02, 0x02, 0x01, 0x00, 0x02, 0x05, 0x05, 0x00, 0x03, 0x07, 0x01, 0x01
        /*0010*/ 	.byte	0x02, 0x03, 0x00, 0x00, 0x02, 0x06, 0x01, 0x00, 0x04, 0x0b, 0x08, 0x00, 0x09, 0x00, 0x00, 0x00
        /*0020*/ 	.byte	0x00, 0x00, 0x00, 0x00


//--------------------- .nv.info._Z16multiplyMatrixesPiS_S_ --------------------------
	.section	.nv.info._Z16multiplyMatrixesPiS_S_,"",@"SHT_CUDA_INFO"
	.sectionflags	@""
	.align	4


	//----- nvinfo : EIATTR_CUDA_API_VERSION
	.align		4
        /*0000*/ 	.byte	0x04, 0x37
        /*0002*/ 	.short	(.L_7 - .L_6)
.L_6:
        /*0004*/ 	.word	0x00000082


	//----- nvinfo : EIATTR_KPARAM_INFO
	.align		4
.L_7:
        /*0008*/ 	.byte	0x04, 0x17
        /*000a*/ 	.short	(.L_9 - .L_8)
.L_8:
        /*000c*/ 	.word	0x00000000
        /*0010*/ 	.short	0x0002
        /*0012*/ 	.short	0x0010
        /*0014*/ 	.byte	0x00, 0xf5, 0x21, 0x00


	//----- nvinfo : EIATTR_KPARAM_INFO
	.align		4
.L_9:
        /*0018*/ 	.byte	0x04, 0x17
        /*001a*/ 	.short	(.L_11 - .L_10)
.L_10:
        /*001c*/ 	.word	0x00000000
        /*0020*/ 	.short	0x0001
        /*0022*/ 	.short	0x0008
        /*0024*/ 	.byte	0x00, 0xf5, 0x21, 0x00


	//----- nvinfo : EIATTR_KPARAM_INFO
	.align		4
.L_11:
        /*0028*/ 	.byte	0x04, 0x17
        /*002a*/ 	.short	(.L_13 - .L_12)
.L_12:
        /*002c*/ 	.word	0x00000000
        /*0030*/ 	.short	0x0000
        /*0032*/ 	.short	0x0000
        /*0034*/ 	.byte	0x00, 0xf5, 0x21, 0x00


	//----- nvinfo : EIATTR_SPARSE_MMA_MASK
	.align		4
.L_13:
        /*0038*/ 	.byte	0x03, 0x50
        /*003a*/ 	.short	0x0000


	//----- nvinfo : EIATTR_MAXREG_COUNT
	.align		4
        /*003c*/ 	.byte	0x03, 0x1b
        /*003e*/ 	.short	0x00ff


	//----- nvinfo : EIATTR_MERCURY_ISA_VERSION
	.align		4
        /*0040*/ 	.byte	0x03, 0x5f
        /*0042*/ 	.short	0x0101


	//----- nvinfo : EIATTR_VRC_CTA_INIT_COUNT
	.align		4
        /*0044*/ 	.byte	0x02, 0x4a
	.zero		1
	.zero		1


	//----- nvinfo : EIATTR_EXIT_INSTR_OFFSETS
	.align		4
        /*0048*/ 	.byte	0x04, 0x1c
        /*004a*/ 	.short	(.L_15 - .L_14)


	//   ....[0]....
.L_14:
        /*004c*/ 	.word	0x000000b0


	//   ....[1]....
        /*0050*/ 	.word	0x00000190


	//----- nvinfo : EIATTR_CBANK_PARAM_SIZE
	.align		4
.L_15:
        /*0054*/ 	.byte	0x03, 0x19
        /*0056*/ 	.short	0x0018


	//----- nvinfo : EIATTR_PARAM_CBANK
	.align		4
        /*0058*/ 	.byte	0x04, 0x0a
        /*005a*/ 	.short	(.L_17 - .L_16)
	.align		4
.L_16:
        /*005c*/ 	.word	index@(.nv.constant0._Z16multiplyMatrixesPiS_S_)
        /*0060*/ 	.short	0x0380
        /*0062*/ 	.short	0x0018


	//----- nvinfo : EIATTR_SW_WAR
	.align		4
.L_17:
        /*0064*/ 	.byte	0x04, 0x36
        /*0066*/ 	.short	(.L_19 - .L_18)
.L_18:
        /*0068*/ 	.word	0x00000008
.L_19:


//--------------------- .nv.callgraph             --------------------------
	.section	.nv.callgraph,"",@"SHT_CUDA_CALLGRAPH"
	.align	4
	.sectionentsize	8
	.align		4
        /*0000*/ 	.word	0x00000000
	.align		4
        /*0004*/ 	.word	0xffffffff
	.align		4
        /*0008*/ 	.word	0x00000000
	.align		4
        /*000c*/ 	.word	0xfffffffe
	.align		4
        /*0010*/ 	.word	0x00000000
	.align		4
        /*0014*/ 	.word	0xfffffffd
	.align		4
        /*0018*/ 	.word	0x00000000
	.align		4
        /*001c*/ 	.word	0xfffffffc


//--------------------- .text._Z16multiplyMatrixesPiS_S_ --------------------------
	.section	.text._Z16multiplyMatrixesPiS_S_,"ax",@progbits
	.align	128
        .global         _Z16multiplyMatrixesPiS_S_
        .type           _Z16multiplyMatrixesPiS_S_,@function
        .size           _Z16multiplyMatrixesPiS_S_,(.L_x_1 - _Z16multiplyMatrixesPiS_S_)
        .other          _Z16multiplyMatrixesPiS_S_,@"STO_CUDA_ENTRY STV_DEFAULT"
_Z16multiplyMatrixesPiS_S_:
.text._Z16multiplyMatrixesPiS_S_:
[----:B------:R-:W-:Y:S01]  /*0000*/  LDC R1, c[0x0][0x37c] ;  /* 0x0000df00ff017b82 */ /* 0x000fe20000000800 */
[----:B------:R-:W0:Y:S07]  /*0010*/  S2R R9, SR_TID.X ;  /* 0x0000000000097919 */ /* 0x000e2e0000002100 */
[----:B------:R-:W0:Y:S01]  /*0020*/  S2UR UR4, SR_CTAID.X ;  /* 0x00000000000479c3 */ /* 0x000e220000002500 */
[----:B------:R-:W1:Y:S07]  /*0030*/  S2R R2, SR_TID.Y ;  /* 0x0000000000027919 */ /* 0x000e6e0000002200 */
[----:B------:R-:W0:Y:S08]  /*0040*/  LDC R0, c[0x0][0x360] ;  /* 0x0000d800ff007b82 */ /* 0x000e300000000800 */
[----:B------:R-:W1:Y:S08]  /*0050*/  S2UR UR5, SR_CTAID.Y ;  /* 0x00000000000579c3 */ /* 0x000e700000002600 */
[----:B------:R-:W1:Y:S01]  /*0060*/  LDC R3, c[0x0][0x364] ;  /* 0x0000d900ff037b82 */ /* 0x000e620000000800 */
[----:B0-----:R-:W-:-:S02]  /*0070*/  IMAD R9, R0, UR4, R9 ;  /* 0x0000000400097c24 */ /* 0x001fc4000f8e0209 */
[----:B-1----:R-:W-:-:S05]  /*0080*/  IMAD R0, R3, UR5, R2 ;  /* 0x0000000503007c24 */ /* 0x002fca000f8e0202 */
[----:B------:R-:W-:-:S04]  /*0090*/  VIMNMX.U32 R2, PT, PT, R9, R0, !PT ;  /* 0x0000000009027248 */ /* 0x000fc80007fe0000 */
[----:B------:R-:W-:-:S13]  /*00a0*/  ISETP.GT.U32.AND P0, PT, R2, 0x2, PT ;  /* 0x000000020200780c */ /* 0x000fda0003f04070 */
[----:B------:R-:W-:Y:S05]  /*00b0*/  @P0 EXIT ;  /* 0x000000000000094d */ /* 0x000fea0003800000 */
[----:B------:R-:W0:Y:S01]  /*00c0*/  LDC.64 R2, c[0x0][0x380] ;  /* 0x0000e000ff027b82 */ /* 0x000e220000000a00 */
[----:B------:R-:W1:Y:S07]  /*00d0*/  LDCU.64 UR4, c[0x0][0x358] ;  /* 0x00006b00ff0477ac */ /* 0x000e6e0008000a00 */
[----:B------:R-:W2:Y:S08]  /*00e0*/  LDC.64 R4, c[0x0][0x388] ;  /* 0x0000e200ff047b82 */ /* 0x000eb00000000a00 */
[----:B------:R-:W3:Y:S01]  /*00f0*/  LDC.64 R6, c[0x0][0x390] ;  /* 0x0000e400ff067b82 */ /* 0x000ee20000000a00 */
[----:B0-----:R-:W-:-:S06]  /*0100*/  IMAD.WIDE.U32 R2, R9, 0x4, R2 ;  /* 0x0000000409027825 */ /* 0x001fcc00078e0002 */
[----:B-1----:R-:W4:Y:S01]  /*0110*/  LDG.E R2, desc[UR4][R2.64] ;  /* 0x0000000402027981 */ /* 0x002f22000c1e1900 */
[----:B--2---:R-:W-:-:S06]  /*0120*/  IMAD.WIDE.U32 R4, R0, 0x4, R4 ;  /* 0x0000000400047825 */ /* 0x004fcc00078e0004 */
[----:B------:R-:W4:Y:S01]  /*0130*/  LDG.E R5, desc[UR4][R4.64] ;  /* 0x0000000404057981 */ /* 0x000f22000c1e1900 */
[----:B------:R-:W-:-:S04]  /*0140*/  IMAD R9, R9, 0x3, R0 ;  /* 0x0000000309097824 */ /* 0x000fc800078e0200 */
[----:B---3--:R-:W-:-:S04]  /*0150*/  IMAD.WIDE.U32 R6, R9, 0x4, R6 ;  /* 0x0000000409067825 */ /* 0x008fc800078e0006 */
[----:B----4-:R-:W-:-:S05]  /*0160*/  IMAD R0, R2, R5, RZ ;  /* 0x0000000502007224 */ /* 0x010fca00078e02ff */
[----:B------:R-:W-:-:S05]  /*0170*/  LEA R9, R0, R0, 0x1 ;  /* 0x0000000000097211 */ /* 0x000fca00078e08ff */
[----:B------:R-:W-:Y:S01]  /*0180*/  STG.E desc[UR4][R6.64], R9 ;  /* 0x0000000906007986 */ /* 0x000fe2000c101904 */
[----:B------:R-:W-:Y:S05]  /*0190*/  EXIT ;  /* 0x000000000000794d */ /* 0x000fea0003800000 */
.L_x_0:
[----:B------:R-:W-:-:S00]  /*01a0*/  BRA `(.L_x_0) ;  /* 0xfffffffc00fc7947 */ /* 0x000fc0000383ffff */
[----:B------:R-:W-:-:S00]  /*01b0*/  NOP ;  /* 0x0000000000007918 */ /* 0x000fc00000000000 */
        /* <DEDUP_REMOVED lines=12> */
.L_x_1:


//--------------------- .nv.shared.reserved.0     --------------------------
	.section	.nv.shared.reserved.0,"aw",@nobits
	.weak		__nv_reservedSMEM_offset_0_alias
	.size		__nv_reservedSMEM_offset_0_alias, 0, 64
	.other		__nv_reservedSMEM_offset_0_alias,@"STO_CUDA_RESERVED_SHARED STV_DEFAULT"
__nv_reservedSMEM_offset_0_alias:
	.zero		0
	.zero		64


//--------------------- .nv.constant0._Z16multiplyMatrixesPiS_S_ --------------------------
	.section	.nv.constant0._Z16multiplyMatrixesPiS_S_,"a",@progbits
	.sectionflags	@""
	.align	4
.nv.constant0._Z16multiplyMatrixesPiS_S_:
	.zero		920


//--------------------- SYMBOLS --------------------------

	.type		.nv.reservedSmem.offset0,@object
	.size		.nv.reservedSmem.offset0,0x4
